//
// Generated by NVIDIA NVVM Compiler
//
// Compiler Build ID: CL-36424714
// Cuda compilation tools, release 13.0, V13.0.88
// Based on NVVM 20.0.0
//

.version 9.0
.target sm_100
.address_size 64

	// .globl	_Z11updateBallsILi6000EEvP4Balli
.extern .func  (.param .b32 func_retval0) vprintf
(
	.param .b64 vprintf_param_0,
	.param .b64 vprintf_param_1
)
;
.global .align 4 .b8 precalc_xorwow_matrix[102400];
.global .align 4 .b8 precalc_xorwow_offset_matrix[102400];
.global .align 4 .b8 mrg32k3aM1[2304];
.global .align 4 .b8 mrg32k3aM2[2304];
.global .align 4 .b8 mrg32k3aM1SubSeq[2016];
.global .align 4 .b8 mrg32k3aM2SubSeq[2016];
.global .align 4 .b8 mrg32k3aM1Seq[2304];
.global .align 4 .b8 mrg32k3aM2Seq[2304];
.const .align 8 .b8 __cr_lgamma_table[72];
.const .align 4 .f32 width = 0f42C80000;
.const .align 4 .f32 height = 0f43FA0000;
.const .align 4 .f32 gravity = 0fC0B9999A;
.const .align 4 .f32 E = 0fBF19999A;
.const .align 4 .f32 dt = 0f3C888889;
.const .align 4 .f32 memofG = 0fBA532BEC;
.global .align 1 .b8 $str[41] = {84, 104, 114, 101, 97, 100, 32, 37, 100, 58, 32, 80, 111, 115, 105, 116, 105, 111, 110, 32, 61, 32, 37, 102, 44, 32, 86, 101, 108, 111, 99, 105, 116, 121, 32, 61, 32, 37, 102, 10};
.global .align 1 .b8 $str$1[68] = {84, 104, 101, 32, 98, 97, 108, 108, 32, 115, 116, 111, 112, 115, 32, 109, 111, 118, 105, 110, 103, 32, 45, 32, 101, 120, 101, 99, 117, 116, 101, 100, 32, 37, 100, 32, 102, 114, 97, 109, 101, 115, 10, 44, 116, 104, 101, 32, 98, 97, 108, 108, 32, 106, 117, 109, 112, 32, 37, 100, 32, 116, 105, 109, 101, 115, 10};

.visible .entry _Z11updateBallsILi6000EEvP4Balli(
	.param .u64 .ptr .align 1 _Z11updateBallsILi6000EEvP4Balli_param_0,
	.param .u32 _Z11updateBallsILi6000EEvP4Balli_param_1
)
{
	.local .align 8 .b8 	__local_depot0[24];
	.reg .b64 	%SP;
	.reg .b64 	%SPL;
	.reg .pred 	%p<19>;
	.reg .b32 	%r<50>;
	.reg .b32 	%f<90>;
	.reg .b64 	%rd<22>;
	.reg .b64 	%fd<9>;

	mov.u64 	%SPL, __local_depot0;
	cvta.local.u64 	%SP, %SPL;
	ld.param.u64 	%rd3, [_Z11updateBallsILi6000EEvP4Balli_param_0];
	ld.param.u32 	%r18, [_Z11updateBallsILi6000EEvP4Balli_param_1];
	add.u64 	%rd4, %SP, 0;
	add.u64 	%rd1, %SPL, 0;
	mov.u32 	%r19, %tid.x;
	mov.u32 	%r20, %ctaid.x;
	mov.u32 	%r21, %ntid.x;
	mad.lo.s32 	%r1, %r20, %r21, %r19;
	setp.ge.s32 	%p1, %r1, %r18;
	@%p1 bra 	$L__BB0_34;
	cvta.to.global.u64 	%rd5, %rd3;
	mul.wide.s32 	%rd6, %r1, 28;
	add.s64 	%rd2, %rd5, %rd6;
	ld.global.f32 	%f88, [%rd2+4];
	mov.b32 	%r2, 0;
	mov.u64 	%rd7, $str;
	mov.u32 	%r44, %r2;
$L__BB0_2:
	add.f32 	%f73, %f88, 0fBDC5F92D;
	st.global.f32 	[%rd2+4], %f73;
	fma.rn.f32 	%f41, %f88, 0f3C888889, 0fBA532BEC;
	ld.global.f32 	%f42, [%rd2+16];
	add.f32 	%f74, %f42, %f41;
	st.global.f32 	[%rd2+16], %f74;
	setp.gtu.f32 	%p2, %f74, 0f00000000;
	@%p2 bra 	$L__BB0_4;
	mov.b32 	%r23, 0;
	st.global.u32 	[%rd2+16], %r23;
	mul.f32 	%f73, %f88, 0fBF19999A;
	st.global.f32 	[%rd2+4], %f73;
	add.s32 	%r44, %r44, 1;
	mov.f32 	%f74, 0f00000000;
$L__BB0_4:
	sub.f32 	%f44, %f88, %f73;
	abs.f32 	%f45, %f44;
	setp.gtu.f32 	%p3, %f45, 0f3C23D70A;
	@%p3 bra 	$L__BB0_6;
	mov.b32 	%r24, 0;
	st.global.u32 	[%rd2+4], %r24;
	mov.f32 	%f73, 0f00000000;
$L__BB0_6:
	setp.gt.u32 	%p4, %r1, 1;
	@%p4 bra 	$L__BB0_9;
	cvt.f64.f32 	%fd1, %f74;
	cvt.f64.f32 	%fd2, %f73;
	st.local.u32 	[%rd1], %r1;
	st.local.f64 	[%rd1+8], %fd1;
	st.local.f64 	[%rd1+16], %fd2;
	cvta.global.u64 	%rd8, %rd7;
	{ // callseq 0, 0
	.param .b64 param0;
	st.param.b64 	[param0], %rd8;
	.param .b64 param1;
	st.param.b64 	[param1], %rd4;
	.param .b32 retval0;
	call.uni (retval0), 
	vprintf, 
	(
	param0, 
	param1
	);
	ld.param.b32 	%r25, [retval0];
	} // callseq 0
	ld.global.f32 	%f73, [%rd2+4];
	sub.f32 	%f47, %f88, %f73;
	abs.f32 	%f48, %f47;
	setp.le.f32 	%p5, %f48, 0f38D1B717;
	@%p5 bra 	$L__BB0_32;
	ld.global.f32 	%f74, [%rd2+16];
$L__BB0_9:
	add.f32 	%f78, %f73, 0fBDC5F92D;
	st.global.f32 	[%rd2+4], %f78;
	fma.rn.f32 	%f49, %f73, 0f3C888889, 0fBA532BEC;
	add.f32 	%f79, %f74, %f49;
	st.global.f32 	[%rd2+16], %f79;
	setp.gtu.f32 	%p6, %f79, 0f00000000;
	@%p6 bra 	$L__BB0_11;
	mov.b32 	%r27, 0;
	st.global.u32 	[%rd2+16], %r27;
	mul.f32 	%f78, %f73, 0fBF19999A;
	st.global.f32 	[%rd2+4], %f78;
	add.s32 	%r44, %r44, 1;
	mov.f32 	%f79, 0f00000000;
$L__BB0_11:
	sub.f32 	%f51, %f73, %f78;
	abs.f32 	%f52, %f51;
	setp.gtu.f32 	%p7, %f52, 0f3C23D70A;
	@%p7 bra 	$L__BB0_13;
	mov.b32 	%r28, 0;
	st.global.u32 	[%rd2+4], %r28;
	mov.f32 	%f78, 0f00000000;
$L__BB0_13:
	setp.gt.u32 	%p8, %r1, 1;
	@%p8 bra 	$L__BB0_16;
	cvt.f64.f32 	%fd3, %f79;
	cvt.f64.f32 	%fd4, %f78;
	st.local.u32 	[%rd1], %r1;
	st.local.f64 	[%rd1+8], %fd3;
	st.local.f64 	[%rd1+16], %fd4;
	cvta.global.u64 	%rd11, %rd7;
	{ // callseq 1, 0
	.param .b64 param0;
	st.param.b64 	[param0], %rd11;
	.param .b64 param1;
	st.param.b64 	[param1], %rd4;
	.param .b32 retval0;
	call.uni (retval0), 
	vprintf, 
	(
	param0, 
	param1
	);
	ld.param.b32 	%r29, [retval0];
	} // callseq 1
	ld.global.f32 	%f78, [%rd2+4];
	sub.f32 	%f54, %f73, %f78;
	abs.f32 	%f55, %f54;
	setp.le.f32 	%p9, %f55, 0f38D1B717;
	@%p9 bra 	$L__BB0_31;
	ld.global.f32 	%f79, [%rd2+16];
$L__BB0_16:
	add.f32 	%f83, %f78, 0fBDC5F92D;
	st.global.f32 	[%rd2+4], %f83;
	fma.rn.f32 	%f56, %f78, 0f3C888889, 0fBA532BEC;
	add.f32 	%f84, %f79, %f56;
	st.global.f32 	[%rd2+16], %f84;
	setp.gtu.f32 	%p10, %f84, 0f00000000;
	@%p10 bra 	$L__BB0_18;
	mov.b32 	%r31, 0;
	st.global.u32 	[%rd2+16], %r31;
	mul.f32 	%f83, %f78, 0fBF19999A;
	st.global.f32 	[%rd2+4], %f83;
	add.s32 	%r44, %r44, 1;
	mov.f32 	%f84, 0f00000000;
$L__BB0_18:
	sub.f32 	%f58, %f78, %f83;
	abs.f32 	%f59, %f58;
	setp.gtu.f32 	%p11, %f59, 0f3C23D70A;
	@%p11 bra 	$L__BB0_20;
	mov.b32 	%r32, 0;
	st.global.u32 	[%rd2+4], %r32;
	mov.f32 	%f83, 0f00000000;
$L__BB0_20:
	setp.gt.u32 	%p12, %r1, 1;
	@%p12 bra 	$L__BB0_23;
	cvt.f64.f32 	%fd5, %f84;
	cvt.f64.f32 	%fd6, %f83;
	st.local.u32 	[%rd1], %r1;
	st.local.f64 	[%rd1+8], %fd5;
	st.local.f64 	[%rd1+16], %fd6;
	cvta.global.u64 	%rd14, %rd7;
	{ // callseq 2, 0
	.param .b64 param0;
	st.param.b64 	[param0], %rd14;
	.param .b64 param1;
	st.param.b64 	[param1], %rd4;
	.param .b32 retval0;
	call.uni (retval0), 
	vprintf, 
	(
	param0, 
	param1
	);
	ld.param.b32 	%r33, [retval0];
	} // callseq 2
	ld.global.f32 	%f83, [%rd2+4];
	sub.f32 	%f61, %f78, %f83;
	abs.f32 	%f62, %f61;
	setp.le.f32 	%p13, %f62, 0f38D1B717;
	@%p13 bra 	$L__BB0_30;
	ld.global.f32 	%f84, [%rd2+16];
$L__BB0_23:
	add.f32 	%f88, %f83, 0fBDC5F92D;
	st.global.f32 	[%rd2+4], %f88;
	fma.rn.f32 	%f63, %f83, 0f3C888889, 0fBA532BEC;
	add.f32 	%f86, %f84, %f63;
	st.global.f32 	[%rd2+16], %f86;
	setp.gtu.f32 	%p14, %f86, 0f00000000;
	@%p14 bra 	$L__BB0_25;
	mov.b32 	%r35, 0;
	st.global.u32 	[%rd2+16], %r35;
	mul.f32 	%f88, %f83, 0fBF19999A;
	st.global.f32 	[%rd2+4], %f88;
	add.s32 	%r44, %r44, 1;
	mov.f32 	%f86, 0f00000000;
$L__BB0_25:
	sub.f32 	%f65, %f83, %f88;
	abs.f32 	%f66, %f65;
	setp.gtu.f32 	%p15, %f66, 0f3C23D70A;
	@%p15 bra 	$L__BB0_27;
	mov.b32 	%r36, 0;
	st.global.u32 	[%rd2+4], %r36;
	mov.f32 	%f88, 0f00000000;
$L__BB0_27:
	setp.gt.u32 	%p16, %r1, 1;
	@%p16 bra 	$L__BB0_33;
	cvt.f64.f32 	%fd7, %f86;
	cvt.f64.f32 	%fd8, %f88;
	st.local.u32 	[%rd1], %r1;
	st.local.f64 	[%rd1+8], %fd7;
	st.local.f64 	[%rd1+16], %fd8;
	cvta.global.u64 	%rd17, %rd7;
	{ // callseq 3, 0
	.param .b64 param0;
	st.param.b64 	[param0], %rd17;
	.param .b64 param1;
	st.param.b64 	[param1], %rd4;
	.param .b32 retval0;
	call.uni (retval0), 
	vprintf, 
	(
	param0, 
	param1
	);
	ld.param.b32 	%r37, [retval0];
	} // callseq 3
	ld.global.f32 	%f88, [%rd2+4];
	sub.f32 	%f68, %f83, %f88;
	abs.f32 	%f69, %f68;
	setp.le.f32 	%p17, %f69, 0f38D1B717;
	@%p17 bra 	$L__BB0_29;
	bra.uni 	$L__BB0_33;
$L__BB0_29:
	add.s32 	%r2, %r2, 3;
	bra.uni 	$L__BB0_32;
$L__BB0_30:
	add.s32 	%r2, %r2, 2;
	bra.uni 	$L__BB0_32;
$L__BB0_31:
	add.s32 	%r2, %r2, 1;
$L__BB0_32:
	mov.b32 	%r39, 0;
	st.global.u32 	[%rd2+4], %r39;
	st.local.v2.u32 	[%rd1], {%r2, %r44};
	mov.u64 	%rd19, $str$1;
	cvta.global.u64 	%rd20, %rd19;
	{ // callseq 4, 0
	.param .b64 param0;
	st.param.b64 	[param0], %rd20;
	.param .b64 param1;
	st.param.b64 	[param1], %rd4;
	.param .b32 retval0;
	call.uni (retval0), 
	vprintf, 
	(
	param0, 
	param1
	);
	ld.param.b32 	%r40, [retval0];
	} // callseq 4
	bra.uni 	$L__BB0_34;
$L__BB0_33:
	add.s32 	%r2, %r2, 4;
	setp.ne.s32 	%p18, %r2, 6000;
	@%p18 bra 	$L__BB0_2;
$L__BB0_34:
	ret;

}


// ===== COMPILED SASS (sm_100) =====

	.target	sm_100

	.elftype	@"ET_EXEC"


//--------------------- .note.nv.tkinfo           --------------------------
	.section	.note.nv.tkinfo,"",@"SHT_NOTE"
	.sectionflags	@"SHF_NOTE_NV_TKINFO"
	.tkinfo
        /*0018*/ 	.word	0x00000002
        /*0030*/ 	.string	""
        /*0030*/ 	.string	"ptxas"
        /*0030*/ 	.string	"Cuda compilation tools, release 13.0, V13.0.88"
        /*0030*/ 	.string	"Build cuda_13.0.r13.0/compiler.36424714_0"
        /*0030*/ 	.string	"-arch sm_100 -m 64 "



//--------------------- .note.nv.cuinfo           --------------------------
	.section	.note.nv.cuinfo,"",@"SHT_NOTE"
	.sectionflags	@"SHF_NOTE_NV_CUINFO"
        /*0018*/ 	.short	0x0002
        /*001a*/ 	.short	0x0064
        /*001c*/ 	.short	0x0082
	.zero		2


//--------------------- .nv.info                  --------------------------
	.section	.nv.info,"",@"SHT_CUDA_INFO"
	.align	4


	//----- nvinfo : EIATTR_REGCOUNT
	.align		4
        /*0000*/ 	.byte	0x04, 0x2f
        /*0002*/ 	.short	(.L_18 - .L_17)
	.align		4
.L_17:
        /*0004*/ 	.word	index@(_Z11updateBallsILi6000EEvP4Balli)
        /*0008*/ 	.word	0x0000001c


	//----- nvinfo : EIATTR_FRAME_SIZE
	.align		4
.L_18:
        /*000c*/ 	.byte	0x04, 0x11
        /*000e*/ 	.short	(.L_20 - .L_19)
	.align		4
.L_19:
        /*0010*/ 	.word	index@(_Z11updateBallsILi6000EEvP4Balli)
        /*0014*/ 	.word	0x00000018


	//----- nvinfo : EIATTR_MIN_STACK_SIZE
	.align		4
.L_20:
        /*0018*/ 	.byte	0x04, 0x12
        /*001a*/ 	.short	(.L_22 - .L_21)
	.align		4
.L_21:
        /*001c*/ 	.word	index@(_Z11updateBallsILi6000EEvP4Balli)
        /*0020*/ 	.word	0x00000018
.L_22:


//--------------------- .nv.compat                --------------------------
	.section	.nv.compat,"",@"SHT_CUDA_COMPAT_INFO"
	.align	4
        /*0000*/ 	.byte	0x02, 0x09, 0x00, 0x00, 0x02, 0x02, 0x01, 0x00, 0x02, 0x05, 0x05, 0x00, 0x03, 0x07, 0x01, 0x01
        /*0010*/ 	.byte	0x02, 0x03, 0x00, 0x00, 0x02, 0x06, 0x01, 0x00, 0x04, 0x0b, 0x08, 0x00, 0x01, 0x00, 0x00, 0x00
        /*0020*/ 	.byte	0x00, 0x00, 0x00, 0x00


//--------------------- .nv.info._Z11updateBallsILi6000EEvP4Balli --------------------------
	.section	.nv.info._Z11updateBallsILi6000EEvP4Balli,"",@"SHT_CUDA_INFO"
	.sectionflags	@""
	.align	4


	//----- nvinfo : EIATTR_CUDA_API_VERSION
	.align		4
        /*0000*/ 	.byte	0x04, 0x37
        /*0002*/ 	.short	(.L_24 - .L_23)
.L_23:
        /*0004*/ 	.word	0x00000082


	//----- nvinfo : EIATTR_KPARAM_INFO
	.align		4
.L_24:
        /*0008*/ 	.byte	0x04, 0x17
        /*000a*/ 	.short	(.L_26 - .L_25)
.L_25:
        /*000c*/ 	.word	0x00000000
        /*0010*/ 	.short	0x0001
        /*0012*/ 	.short	0x0008
        /*0014*/ 	.byte	0x00, 0xf0, 0x11, 0x00


	//----- nvinfo : EIATTR_KPARAM_INFO
	.align		4
.L_26:
        /*0018*/ 	.byte	0x04, 0x17
        /*001a*/ 	.short	(.L_28 - .L_27)
.L_27:
        /*001c*/ 	.word	0x00000000
        /*0020*/ 	.short	0x0000
        /*0022*/ 	.short	0x0000
        /*0024*/ 	.byte	0x00, 0xf5, 0x21, 0x00


	//----- nvinfo : EIATTR_SPARSE_MMA_MASK
	.align		4
.L_28:
        /*0028*/ 	.byte	0x03, 0x50
        /*002a*/ 	.short	0x0000


	//----- nvinfo : EIATTR_MAXREG_COUNT
	.align		4
        /*002c*/ 	.byte	0x03, 0x1b
        /*002e*/ 	.short	0x00ff


	//----- nvinfo : EIATTR_EXTERNS
	.align		4
        /*0030*/ 	.byte	0x04, 0x0f
        /*0032*/ 	.short	(.L_30 - .L_29)


	//   ....[0]....
	.align		4
.L_29:
        /*0034*/ 	.word	index@(vprintf)


	//----- nvinfo : EIATTR_MERCURY_ISA_VERSION
	.align		4
.L_30:
        /*0038*/ 	.byte	0x03, 0x5f
        /*003a*/ 	.short	0x0101


	//----- nvinfo : EIATTR_VRC_CTA_INIT_COUNT
	.align		4
        /*003c*/ 	.byte	0x02, 0x4a
	.zero		1
	.zero		1


	//----- nvinfo : EIATTR_SYSCALL_OFFSETS
	.align		4
        /*0040*/ 	.byte	0x04, 0x46
        /*0042*/ 	.short	(.L_32 - .L_31)


	//   ....[0]....
.L_31:
        /*0044*/ 	.word	0x00000340


	//   ....[1]....
        /*0048*/ 	.word	0x000005c0


	//   ....[2]....
        /*004c*/ 	.word	0x00000840


	//   ....[3]....
        /*0050*/ 	.word	0x00000ac0


	//   ....[4]....
        /*0054*/ 	.word	0x00000c70


	//----- nvinfo : EIATTR_EXIT_INSTR_OFFSETS
	.align		4
.L_32:
        /*0058*/ 	.byte	0x04, 0x1c
        /*005a*/ 	.short	(.L_34 - .L_33)


	//   ....[0]....
.L_33:
        /*005c*/ 	.word	0x000000c0


	//   ....[1]....
        /*0060*/ 	.word	0x00000b60


	//   ....[2]....
        /*0064*/ 	.word	0x00000c80


	//----- nvinfo : EIATTR_CRS_STACK_SIZE
	.align		4
.L_34:
        /*0068*/ 	.byte	0x04, 0x1e
        /*006a*/ 	.short	(.L_36 - .L_35)
.L_35:
        /*006c*/ 	.word	0x00000000


	//----- nvinfo : EIATTR_CBANK_PARAM_SIZE
	.align		4
.L_36:
        /*0070*/ 	.byte	0x03, 0x19
        /*0072*/ 	.short	0x000c


	//----- nvinfo : EIATTR_PARAM_CBANK
	.align		4
        /*0074*/ 	.byte	0x04, 0x0a
        /*0076*/ 	.short	(.L_38 - .L_37)
	.align		4
.L_37:
        /*0078*/ 	.word	index@(.nv.constant0._Z11updateBallsILi6000EEvP4Balli)
        /*007c*/ 	.short	0x0380
        /*007e*/ 	.short	0x000c


	//----- nvinfo : EIATTR_SW_WAR
	.align		4
.L_38:
        /*0080*/ 	.byte	0x04, 0x36
        /*0082*/ 	.short	(.L_40 - .L_39)
.L_39:
        /*0084*/ 	.word	0x00000008
.L_40:


//--------------------- .nv.callgraph             --------------------------
	.section	.nv.callgraph,"",@"SHT_CUDA_CALLGRAPH"
	.align	4
	.sectionentsize	8
	.align		4
        /*0000*/ 	.word	0x00000000
	.align		4
        /*0004*/ 	.word	0xffffffff
	.align		4
        /*0008*/ 	.word	index@(_Z11updateBallsILi6000EEvP4Balli)
	.align		4
        /*000c*/ 	.word	index@(vprintf)
	.align		4
        /*0010*/ 	.word	0x00000000
	.align		4
        /*0014*/ 	.word	0xfffffffe
	.align		4
        /*0018*/ 	.word	0x00000000
	.align		4
        /*001c*/ 	.word	0xfffffffd
	.align		4
        /*0020*/ 	.word	0x00000000
	.align		4
        /*0024*/ 	.word	0xfffffffc


//--------------------- .nv.constant4             --------------------------
	.section	.nv.constant4,"a",@progbits
	.align	8
	.align		8
.nv.constant4:
        /*0000*/ 	.dword	vprintf
	.align		8
        /*0008*/ 	.dword	precalc_xorwow_matrix
	.align		8
        /*0010*/ 	.dword	precalc_xorwow_offset_matrix
	.align		8
        /*0018*/ 	.dword	mrg32k3aM1
	.align		8
        /*0020*/ 	.dword	mrg32k3aM2
	.align		8
        /*0028*/ 	.dword	mrg32k3aM1SubSeq
	.align		8
        /*0030*/ 	.dword	mrg32k3aM2SubSeq
	.align		8
        /*0038*/ 	.dword	mrg32k3aM1Seq
	.align		8
        /*0040*/ 	.dword	mrg32k3aM2Seq
	.align		8
        /*0048*/ 	.dword	$str
	.align		8
        /*0050*/ 	.dword	$str$1


//--------------------- .nv.constant3             --------------------------
	.section	.nv.constant3,"a",@progbits
	.align	8
.nv.constant3:
	.type		__cr_lgamma_table,@object
	.size		__cr_lgamma_table,(width - __cr_lgamma_table)
__cr_lgamma_table:
        /*0000*/ 	.byte	0x00, 0x00, 0x00, 0x00, 0x00, 0x00, 0x00, 0x00, 0x00, 0x00, 0x00, 0x00, 0x00, 0x00, 0x00, 0x00
        /*0010*/ 	.byte	0xef, 0x39, 0xfa, 0xfe, 0x42, 0x2e, 0xe6, 0x3f, 0x02, 0x20, 0x2a, 0xfa, 0x0b, 0xab, 0xfc, 0x3f
        /*0020*/ 	.byte	0xf9, 0x2c, 0x92, 0x7c, 0xa7, 0x6c, 0x09, 0x40, 0xc9, 0x79, 0x44, 0x3c, 0x64, 0x26, 0x13, 0x40
        /*0030*/ 	.byte	0xca, 0x01, 0xcf, 0x3a, 0x27, 0x51, 0x1a, 0x40, 0x30, 0xcc, 0x2d, 0xf3, 0xe1, 0x0c, 0x21, 0x40
        /*0040*/ 	.byte	0x0d, 0xb7, 0xfc, 0x82, 0x8e, 0x35, 0x25, 0x40
	.type		width,@object
	.size		width,(height - width)
width:
        /*0048*/ 	.byte	0x00, 0x00, 0xc8, 0x42
	.type		height,@object
	.size		height,(gravity - height)
height:
        /*004c*/ 	.byte	0x00, 0x00, 0xfa, 0x43
	.type		gravity,@object
	.size		gravity,(E - gravity)
gravity:
        /*0050*/ 	.byte	0x9a, 0x99, 0xb9, 0xc0
	.type		E,@object
	.size		E,(dt - E)
E:
        /*0054*/ 	.byte	0x9a, 0x99, 0x19, 0xbf
	.type		dt,@object
	.size		dt,(memofG - dt)
dt:
        /*0058*/ 	.byte	0x89, 0x88, 0x88, 0x3c
	.type		memofG,@object
	.size		memofG,(.L_14 - memofG)
memofG:
        /*005c*/ 	.byte	0xec, 0x2b, 0x53, 0xba
.L_14:


//--------------------- .text._Z11updateBallsILi6000EEvP4Balli --------------------------
	.section	.text._Z11updateBallsILi6000EEvP4Balli,"ax",@progbits
	.align	128
        .global         _Z11updateBallsILi6000EEvP4Balli
        .type           _Z11updateBallsILi6000EEvP4Balli,@function
        .size           _Z11updateBallsILi6000EEvP4Balli,(.L_x_20 - _Z11updateBallsILi6000EEvP4Balli)
        .other          _Z11updateBallsILi6000EEvP4Balli,@"STO_CUDA_ENTRY STV_DEFAULT"
_Z11updateBallsILi6000EEvP4Balli:
.text._Z11updateBallsILi6000EEvP4Balli:
[----:B------:R-:W0:Y:S01]  /*0000*/  LDC R1, c[0x0][0x37c] ;  /* 0x0000df00ff017b82 */ /* 0x000e220000000800 */
[----:B------:R-:W1:Y:S01]  /*0010*/  S2R R24, SR_TID.X ;  /* 0x0000000000187919 */ /* 0x000e620000002100 */
[----:B------:R-:W2:Y:S06]  /*0020*/  LDCU UR5, c[0x0][0x2fc] ;  /* 0x00005f80ff0577ac */ /* 0x000eac0008000800 */
[----:B------:R-:W1:Y:S01]  /*0030*/  S2UR UR6, SR_CTAID.X ;  /* 0x00000000000679c3 */ /* 0x000e620000002500 */
[----:B0-----:R-:W-:Y:S01]  /*0040*/  VIADD R1, R1, 0xffffffe8 ;  /* 0xffffffe801017836 */ /* 0x001fe20000000000 */
[----:B------:R-:W0:Y:S01]  /*0050*/  LDCU UR7, c[0x0][0x388] ;  /* 0x00007100ff0777ac */ /* 0x000e220008000800 */
[----:B------:R-:W3:Y:S05]  /*0060*/  LDCU UR4, c[0x0][0x2f8] ;  /* 0x00005f00ff0477ac */ /* 0x000eea0008000800 */
[----:B------:R-:W1:Y:S01]  /*0070*/  LDC R3, c[0x0][0x360] ;  /* 0x0000d800ff037b82 */ /* 0x000e620000000800 */
[----:B---3--:R-:W-:-:S05]  /*0080*/  IADD3 R22, P1, PT, R1, UR4, RZ ;  /* 0x0000000401167c10 */ /* 0x008fca000ff3e0ff */
[----:B--2---:R-:W-:Y:S02]  /*0090*/  IMAD.X R2, RZ, RZ, UR5, P1 ;  /* 0x00000005ff027e24 */ /* 0x004fe400088e06ff */
[----:B-1----:R-:W-:-:S05]  /*00a0*/  IMAD R24, R3, UR6, R24 ;  /* 0x0000000603187c24 */ /* 0x002fca000f8e0218 */
[----:B0-----:R-:W-:-:S13]  /*00b0*/  ISETP.GE.AND P0, PT, R24, UR7, PT ;  /* 0x0000000718007c0c */ /* 0x001fda000bf06270 */
[----:B------:R-:W-:Y:S05]  /*00c0*/  @P0 EXIT ;  /* 0x000000000000094d */ /* 0x000fea0003800000 */
[----:B------:R-:W0:Y:S01]  /*00d0*/  LDC.64 R16, c[0x0][0x380] ;  /* 0x0000e000ff107b82 */ /* 0x000e220000000a00 */
[----:B------:R-:W1:Y:S01]  /*00e0*/  LDCU.64 UR36, c[0x0][0x358] ;  /* 0x00006b00ff2477ac */ /* 0x000e620008000a00 */
[----:B0-----:R-:W-:-:S05]  /*00f0*/  IMAD.WIDE R16, R24, 0x1c, R16 ;  /* 0x0000001c18107825 */ /* 0x001fca00078e0210 */
[----:B-1----:R0:W5:Y:S01]  /*0100*/  LDG.E R23, desc[UR36][R16.64+0x4] ;  /* 0x0000042410177981 */ /* 0x002162000c1e1900 */
[----:B------:R-:W-:Y:S01]  /*0110*/  BSSY.RECONVERGENT B8, `(.L_x_0) ;  /* 0x00000ab000087945 */ /* 0x000fe20003800200 */
[----:B------:R-:W-:-:S07]  /*0120*/  CS2R R18, SRZ ;  /* 0x0000000000127805 */ /* 0x000fce000001ff00 */
.L_x_17:
[----:B--2---:R-:W2:Y:S01]  /*0130*/  LDG.E R0, desc[UR36][R16.64+0x10] ;  /* 0x0000102410007981 */ /* 0x004ea2000c1e1900 */
[----:B------:R-:W-:Y:S02]  /*0140*/  HFMA2 R4, -RZ, RZ, 1.1328125, -0.00013840198516845703125 ;  /* 0x3c888889ff047431 */ /* 0x000fe400000001ff */
[C---:B-----5:R-:W-:Y:S01]  /*0150*/  FADD R25, R23.reuse, -0.096666671335697174072 ;  /* 0xbdc5f92d17197421 */ /* 0x060fe20000000000 */
[----:B------:R-:W-:Y:S01]  /*0160*/  ISETP.GT.U32.AND P2, PT, R24, 0x1, PT ;  /* 0x000000011800780c */ /* 0x000fe20003f44070 */
[----:B------:R-:W-:Y:S03]  /*0170*/  BSSY.RELIABLE B7, `(.L_x_1) ;  /* 0x0000024000077945 */ /* 0x000fe60003800100 */
[----:B------:R1:W-:Y:S01]  /*0180*/  STG.E desc[UR36][R16.64+0x4], R25 ;  /* 0x0000041910007986 */ /* 0x0003e2000c101924 */
[----:B------:R-:W-:-:S04]  /*0190*/  FFMA R3, R23, R4, -0.00080555560998618602753 ;  /* 0xba532bec17037423 */ /* 0x000fc80000000004 */
[----:B--2---:R-:W-:-:S05]  /*01a0*/  FADD R3, R3, R0 ;  /* 0x0000000003037221 */ /* 0x004fca0000000000 */
[----:B------:R-:W-:Y:S01]  /*01b0*/  FSETP.GTU.AND P0, PT, R3, RZ, PT ;  /* 0x000000ff0300720b */ /* 0x000fe20003f0c000 */
[----:B------:R2:W-:-:S12]  /*01c0*/  STG.E desc[UR36][R16.64+0x10], R3 ;  /* 0x0000100310007986 */ /* 0x0005d8000c101924 */
[----:B-1----:R-:W-:Y:S01]  /*01d0*/  @!P0 FMUL R25, R23, -0.60000002384185791016 ;  /* 0xbf19999a17198820 */ /* 0x002fe20000400000 */
[----:B------:R-:W-:Y:S01]  /*01e0*/  @!P0 STG.E desc[UR36][R16.64+0x10], RZ ;  /* 0x000010ff10008986 */ /* 0x000fe2000c101924 */
[----:B--2---:R-:W-:Y:S02]  /*01f0*/  @!P0 IMAD.MOV.U32 R3, RZ, RZ, RZ ;  /* 0x000000ffff038224 */ /* 0x004fe400078e00ff */
[----:B------:R-:W-:Y:S01]  /*0200*/  FADD R0, -R25, R23 ;  /* 0x0000001719007221 */ /* 0x000fe20000000100 */
[----:B------:R1:W-:Y:S01]  /*0210*/  @!P0 STG.E desc[UR36][R16.64+0x4], R25 ;  /* 0x0000041910008986 */ /* 0x0003e2000c101924 */
[----:B------:R-:W-:-:S03]  /*0220*/  @!P0 VIADD R19, R19, 0x1 ;  /* 0x0000000113138836 */ /* 0x000fc60000000000 */
[----:B------:R-:W-:-:S13]  /*0230*/  FSETP.GTU.AND P1, PT, |R0|, 0.0099999997764825820923, PT ;  /* 0x3c23d70a0000780b */ /* 0x000fda0003f2c200 */
[----:B------:R2:W-:Y:S01]  /*0240*/  @!P1 STG.E desc[UR36][R16.64+0x4], RZ ;  /* 0x000004ff10009986 */ /* 0x0005e2000c101924 */
[----:B-1----:R-:W-:Y:S01]  /*0250*/  @!P1 MOV R25, RZ ;  /* 0x000000ff00199202 */ /* 0x002fe20000000f00 */
[----:B---34-:R-:W-:Y:S06]  /*0260*/  @P2 BRA `(.L_x_2) ;  /* 0x0000000000502947 */ /* 0x018fec0003800000 */
[----:B------:R-:W1:Y:S01]  /*0270*/  F2F.F64.F32 R8, R3 ;  /* 0x0000000300087310 */ /* 0x000e620000201800 */
[----:B------:R-:W-:Y:S01]  /*0280*/  MOV R0, 0x0 ;  /* 0x0000000000007802 */ /* 0x000fe20000000f00 */
[----:B------:R3:W-:Y:S01]  /*0290*/  STL [R1], R24 ;  /* 0x0000001801007387 */ /* 0x0007e20000100800 */
[----:B------:R-:W4:Y:S01]  /*02a0*/  LDCU.64 UR4, c[0x4][0x48] ;  /* 0x01000900ff0477ac */ /* 0x000f220008000a00 */
[----:B------:R-:W-:Y:S01]  /*02b0*/  IMAD.MOV.U32 R6, RZ, RZ, R22 ;  /* 0x000000ffff067224 */ /* 0x000fe200078e0016 */
[----:B------:R3:W0:Y:S01]  /*02c0*/  LDC.64 R12, c[0x4][R0] ;  /* 0x01000000000c7b82 */ /* 0x0006220000000a00 */
[----:B------:R-:W-:Y:S02]  /*02d0*/  MOV R7, R2 ;  /* 0x0000000200077202 */ /* 0x000fe40000000f00 */
[----:B------:R-:W5:Y:S01]  /*02e0*/  F2F.F64.F32 R10, R25 ;  /* 0x00000019000a7310 */ /* 0x000f620000201800 */
[----:B-1----:R3:W-:Y:S01]  /*02f0*/  STL.64 [R1+0x8], R8 ;  /* 0x0000080801007387 */ /* 0x0027e20000100a00 */
[----:B----4-:R-:W-:Y:S01]  /*0300*/  IMAD.U32 R4, RZ, RZ, UR4 ;  /* 0x00000004ff047e24 */ /* 0x010fe2000f8e00ff */
[----:B------:R-:W-:-:S02]  /*0310*/  MOV R5, UR5 ;  /* 0x0000000500057c02 */ /* 0x000fc40008000f00 */
[----:B-----5:R3:W-:Y:S05]  /*0320*/  STL.64 [R1+0x10], R10 ;  /* 0x0000100a01007387 */ /* 0x0207ea0000100a00 */
[----:B------:R-:W-:-:S07]  /*0330*/  LEPC R20, `(.L_x_3) ;  /* 0x000000001014794e */ /* 0x000fce0000000000 */
[----:B0-23--:R-:W-:Y:S05]  /*0340*/  CALL.ABS.NOINC R12 ;  /* 0x000000000c007343 */ /* 0x00dfea0003c00000 */
.L_x_3:
[----:B------:R-:W2:Y:S02]  /*0350*/  LDG.E R25, desc[UR36][R16.64+0x4] ;  /* 0x0000042410197981 */ /* 0x000ea4000c1e1900 */
[----:B--2---:R-:W-:-:S05]  /*0360*/  FADD R23, -R25, R23 ;  /* 0x0000001719177221 */ /* 0x004fca0000000100 */
[----:B------:R-:W-:-:S13]  /*0370*/  FSETP.GTU.AND P0, PT, |R23|, 9.9999997473787516356e-05, PT ;  /* 0x38d1b7171700780b */ /* 0x000fda0003f0c200 */
[----:B------:R-:W-:Y:S05]  /*0380*/  @!P0 BREAK.RELIABLE B7 ;  /* 0x0000000000078942 */ /* 0x000fea0003800100 */
[----:B------:R-:W-:Y:S05]  /*0390*/  @!P0 BRA `(.L_x_4) ;  /* 0x0000000800088947 */ /* 0x000fea0003800000 */
[----:B------:R1:W5:Y:S02]  /*03a0*/  LDG.E R3, desc[UR36][R16.64+0x10] ;  /* 0x0000102410037981 */ /* 0x000364000c1e1900 */
.L_x_2:
[----:B------:R-:W-:Y:S05]  /*03b0*/  BSYNC.RELIABLE B7 ;  /* 0x0000000000077941 */ /* 0x000fea0003800100 */
.L_x_1:
[----:B------:R-:W-:Y:S02]  /*03c0*/  IMAD.MOV.U32 R0, RZ, RZ, 0x3c888889 ;  /* 0x3c888889ff007424 */ /* 0x000fe400078e00ff */
[C---:B------:R-:W-:Y:S01]  /*03d0*/  FADD R23, R25.reuse, -0.096666671335697174072 ;  /* 0xbdc5f92d19177421 */ /* 0x040fe20000000000 */
[----:B------:R-:W-:Y:S01]  /*03e0*/  ISETP.GT.U32.AND P2, PT, R24, 0x1, PT ;  /* 0x000000011800780c */ /* 0x000fe20003f44070 */
[----:B------:R-:W-:Y:S01]  /*03f0*/  BSSY.RELIABLE B6, `(.L_x_5) ;  /* 0x0000024000067945 */ /* 0x000fe20003800100 */
[----:B------:R-:W-:Y:S02]  /*0400*/  FFMA R0, R25, R0, -0.00080555560998618602753 ;  /* 0xba532bec19007423 */ /* 0x000fe40000000000 */
[----:B------:R3:W-:Y:S02]  /*0410*/  STG.E desc[UR36][R16.64+0x4], R23 ;  /* 0x0000041710007986 */ /* 0x0007e4000c101924 */
[----:B-----5:R-:W-:-:S05]  /*0420*/  FADD R3, R0, R3 ;  /* 0x0000000300037221 */ /* 0x020fca0000000000 */
[----:B------:R-:W-:Y:S01]  /*0430*/  FSETP.GTU.AND P0, PT, R3, RZ, PT ;  /* 0x000000ff0300720b */ /* 0x000fe20003f0c000 */
[----:B------:R4:W-:-:S12]  /*0440*/  STG.E desc[UR36][R16.64+0x10], R3 ;  /* 0x0000100310007986 */ /* 0x0009d8000c101924 */
[----:B---3--:R-:W-:Y:S01]  /*0450*/  @!P0 FMUL R23, R25, -0.60000002384185791016 ;  /* 0xbf19999a19178820 */ /* 0x008fe20000400000 */
[----:B------:R-:W-:Y:S01]  /*0460*/  @!P0 STG.E desc[UR36][R16.64+0x10], RZ ;  /* 0x000010ff10008986 */ /* 0x000fe2000c101924 */
[----:B----4-:R-:W-:Y:S01]  /*0470*/  @!P0 MOV R3, RZ ;  /* 0x000000ff00038202 */ /* 0x010fe20000000f00 */
[----:B------:R-:W-:Y:S02]  /*0480*/  @!P0 VIADD R19, R19, 0x1 ;  /* 0x0000000113138836 */ /* 0x000fe40000000000 */
[----:B------:R-:W-:Y:S01]  /*0490*/  FADD R0, -R23, R25 ;  /* 0x0000001917007221 */ /* 0x000fe20000000100 */
[----:B------:R3:W-:Y:S04]  /*04a0*/  @!P0 STG.E desc[UR36][R16.64+0x4], R23 ;  /* 0x0000041710008986 */ /* 0x0007e8000c101924 */
[----:B------:R-:W-:-:S13]  /*04b0*/  FSETP.GTU.AND P1, PT, |R0|, 0.0099999997764825820923, PT ;  /* 0x3c23d70a0000780b */ /* 0x000fda0003f2c200 */
[----:B------:R4:W-:Y:S01]  /*04c0*/  @!P1 STG.E desc[UR36][R16.64+0x4], RZ ;  /* 0x000004ff10009986 */ /* 0x0009e2000c101924 */
[----:B---3--:R-:W-:Y:S01]  /*04d0*/  @!P1 MOV R23, RZ ;  /* 0x000000ff00179202 */ /* 0x008fe20000000f00 */
[----:B------:R-:W-:Y:S06]  /*04e0*/  @P2 BRA `(.L_x_6) ;  /* 0x0000000000502947 */ /* 0x000fec0003800000 */
[----:B------:R-:W3:Y:S01]  /*04f0*/  F2F.F64.F32 R8, R3 ;  /* 0x0000000300087310 */ /* 0x000ee20000201800 */
[----:B------:R-:W-:Y:S01]  /*0500*/  MOV R0, 0x0 ;  /* 0x0000000000007802 */ /* 0x000fe20000000f00 */
[----:B------:R0:W-:Y:S01]  /*0510*/  STL [R1], R24 ;  /* 0x0000001801007387 */ /* 0x0001e20000100800 */
[----:B------:R-:W5:Y:S01]  /*0520*/  LDCU.64 UR4, c[0x4][0x48] ;  /* 0x01000900ff0477ac */ /* 0x000f620008000a00 */
[----:B------:R-:W-:Y:S01]  /*0530*/  IMAD.MOV.U32 R6, RZ, RZ, R22 ;  /* 0x000000ffff067224 */ /* 0x000fe200078e0016 */
[----:B------:R0:W0:Y:S01]  /*0540*/  LDC.64 R12, c[0x4][R0] ;  /* 0x01000000000c7b82 */ /* 0x0000220000000a00 */
[----:B------:R-:W-:Y:S02]  /*0550*/  MOV R7, R2 ;  /* 0x0000000200077202 */ /* 0x000fe40000000f00 */
[----:B------:R-:W1:Y:S01]  /*0560*/  F2F.F64.F32 R10, R23 ;  /* 0x00000017000a7310 */ /* 0x000e620000201800 */
[----:B---3--:R3:W-:Y:S01]  /*0570*/  STL.64 [R1+0x8], R8 ;  /* 0x0000080801007387 */ /* 0x0087e20000100a00 */
[----:B-----5:R-:W-:Y:S01]  /*0580*/  IMAD.U32 R4, RZ, RZ, UR4 ;  /* 0x00000004ff047e24 */ /* 0x020fe2000f8e00ff */
[----:B------:R-:W-:-:S02]  /*0590*/  MOV R5, UR5 ;  /* 0x0000000500057c02 */ /* 0x000fc40008000f00 */
[----:B-1----:R3:W-:Y:S05]  /*05a0*/  STL.64 [R1+0x10], R10 ;  /* 0x0000100a01007387 */ /* 0x0027ea0000100a00 */
[----:B------:R-:W-:-:S07]  /*05b0*/  LEPC R20, `(.L_x_7) ;  /* 0x000000001014794e */ /* 0x000fce0000000000 */
[----:B0-234-:R-:W-:Y:S05]  /*05c0*/  CALL.ABS.NOINC R12 ;  /* 0x000000000c007343 */ /* 0x01dfea0003c00000 */
.L_x_7:
[----:B------:R-:W2:Y:S02]  /*05d0*/  LDG.E R23, desc[UR36][R16.64+0x4] ;  /* 0x0000042410177981 */ /* 0x000ea4000c1e1900 */
[----:B--2---:R-:W-:-:S05]  /*05e0*/  FADD R25, -R23, R25 ;  /* 0x0000001917197221 */ /* 0x004fca0000000100 */
[----:B------:R-:W-:-:S13]  /*05f0*/  FSETP.GTU.AND P0, PT, |R25|, 9.9999997473787516356e-05, PT ;  /* 0x38d1b7171900780b */ /* 0x000fda0003f0c200 */
[----:B------:R-:W-:Y:S05]  /*0600*/  @!P0 BREAK.RELIABLE B6 ;  /* 0x0000000000068942 */ /* 0x000fea0003800100 */
[----:B------:R-:W-:Y:S05]  /*0610*/  @!P0 BRA `(.L_x_8) ;  /* 0x0000000400648947 */ /* 0x000fea0003800000 */
[----:B------:R3:W5:Y:S02]  /*0620*/  LDG.E R3, desc[UR36][R16.64+0x10] ;  /* 0x0000102410037981 */ /* 0x000764000c1e1900 */
.L_x_6:
[----:B------:R-:W-:Y:S05]  /*0630*/  BSYNC.RELIABLE B6 ;  /* 0x0000000000067941 */ /* 0x000fea0003800100 */
.L_x_5:
        /* <DEDUP_REMOVED lines=9> */
[----:B0-----:R-:W-:Y:S01]  /*06d0*/  @!P0 FMUL R25, R23, -0.60000002384185791016 ;  /* 0xbf19999a17198820 */ /* 0x001fe20000400000 */
[----:B------:R-:W-:Y:S01]  /*06e0*/  @!P0 STG.E desc[UR36][R16.64+0x10], RZ ;  /* 0x000010ff10008986 */ /* 0x000fe2000c101924 */
[----:B-1----:R-:W-:Y:S01]  /*06f0*/  @!P0 MOV R3, RZ ;  /* 0x000000ff00038202 */ /* 0x002fe20000000f00 */
[----:B------:R-:W-:Y:S02]  /*0700*/  @!P0 VIADD R19, R19, 0x1 ;  /* 0x0000000113138836 */ /* 0x000fe40000000000 */
[----:B------:R-:W-:Y:S01]  /*0710*/  FADD R0, -R25, R23 ;  /* 0x0000001719007221 */ /* 0x000fe20000000100 */
[----:B------:R0:W-:Y:S04]  /*0720*/  @!P0 STG.E desc[UR36][R16.64+0x4], R25 ;  /* 0x0000041910008986 */ /* 0x0001e8000c101924 */
[----:B------:R-:W-:-:S13]  /*0730*/  FSETP.GTU.AND P1, PT, |R0|, 0.0099999997764825820923, PT ;  /* 0x3c23d70a0000780b */ /* 0x000fda0003f2c200 */
[----:B------:R1:W-:Y:S01]  /*0740*/  @!P1 STG.E desc[UR36][R16.64+0x4], RZ ;  /* 0x000004ff10009986 */ /* 0x0003e2000c101924 */
[----:B0-----:R-:W-:Y:S01]  /*0750*/  @!P1 MOV R25, RZ ;  /* 0x000000ff00199202 */ /* 0x001fe20000000f00 */
[----:B------:R-:W-:Y:S06]  /*0760*/  @P2 BRA `(.L_x_10) ;  /* 0x0000000000502947 */ /* 0x000fec0003800000 */
[----:B------:R-:W0:Y:S01]  /*0770*/  F2F.F64.F32 R8, R3 ;  /* 0x0000000300087310 */ /* 0x000e220000201800 */
[----:B------:R-:W-:Y:S01]  /*0780*/  MOV R0, 0x0 ;  /* 0x0000000000007802 */ /* 0x000fe20000000f00 */
[----:B------:R0:W-:Y:S01]  /*0790*/  STL [R1], R24 ;  /* 0x0000001801007387 */ /* 0x0001e20000100800 */
[----:B------:R-:W5:Y:S01]  /*07a0*/  LDCU.64 UR4, c[0x4][0x48] ;  /* 0x01000900ff0477ac */ /* 0x000f620008000a00 */
[----:B------:R-:W-:Y:S01]  /*07b0*/  IMAD.MOV.U32 R6, RZ, RZ, R22 ;  /* 0x000000ffff067224 */ /* 0x000fe200078e0016 */
[----:B------:R0:W1:Y:S01]  /*07c0*/  LDC.64 R12, c[0x4][R0] ;  /* 0x01000000000c7b82 */ /* 0x0000620000000a00 */
[----:B------:R-:W-:Y:S02]  /*07d0*/  MOV R7, R2 ;  /* 0x0000000200077202 */ /* 0x000fe40000000f00 */
[----:B------:R-:W2:Y:S01]  /*07e0*/  F2F.F64.F32 R10, R25 ;  /* 0x00000019000a7310 */ /* 0x000ea20000201800 */
[----:B0-----:R0:W-:Y:S01]  /*07f0*/  STL.64 [R1+0x8], R8 ;  /* 0x0000080801007387 */ /* 0x0011e20000100a00 */
[----:B-----5:R-:W-:Y:S01]  /*0800*/  IMAD.U32 R4, RZ, RZ, UR4 ;  /* 0x00000004ff047e24 */ /* 0x020fe2000f8e00ff */
[----:B------:R-:W-:-:S02]  /*0810*/  MOV R5, UR5 ;  /* 0x0000000500057c02 */ /* 0x000fc40008000f00 */
[----:B--2---:R0:W-:Y:S05]  /*0820*/  STL.64 [R1+0x10], R10 ;  /* 0x0000100a01007387 */ /* 0x0041ea0000100a00 */
[----:B------:R-:W-:-:S07]  /*0830*/  LEPC R20, `(.L_x_11) ;  /* 0x000000001014794e */ /* 0x000fce0000000000 */
[----:B01-34-:R-:W-:Y:S05]  /*0840*/  CALL.ABS.NOINC R12 ;  /* 0x000000000c007343 */ /* 0x01bfea0003c00000 */
.L_x_11:
[----:B------:R-:W2:Y:S02]  /*0850*/  LDG.E R25, desc[UR36][R16.64+0x4] ;  /* 0x0000042410197981 */ /* 0x000ea4000c1e1900 */
[----:B--2---:R-:W-:-:S05]  /*0860*/  FADD R23, -R25, R23 ;  /* 0x0000001719177221 */ /* 0x004fca0000000100 */
[----:B------:R-:W-:-:S13]  /*0870*/  FSETP.GTU.AND P0, PT, |R23|, 9.9999997473787516356e-05, PT ;  /* 0x38d1b7171700780b */ /* 0x000fda0003f0c200 */
[----:B------:R-:W-:Y:S05]  /*0880*/  @!P0 BREAK.RELIABLE B6 ;  /* 0x0000000000068942 */ /* 0x000fea0003800100 */
[----:B------:R-:W-:Y:S05]  /*0890*/  @!P0 BRA `(.L_x_12) ;  /* 0x0000000000bc8947 */ /* 0x000fea0003800000 */
[----:B------:R0:W5:Y:S02]  /*08a0*/  LDG.E R3, desc[UR36][R16.64+0x10] ;  /* 0x0000102410037981 */ /* 0x000164000c1e1900 */
.L_x_10:
[----:B------:R-:W-:Y:S05]  /*08b0*/  BSYNC.RELIABLE B6 ;  /* 0x0000000000067941 */ /* 0x000fea0003800100 */
.L_x_9:
        /* <DEDUP_REMOVED lines=9> */
[----:B-1----:R-:W-:Y:S01]  /*0950*/  @!P0 FMUL R23, R25, -0.60000002384185791016 ;  /* 0xbf19999a19178820 */ /* 0x002fe20000400000 */
[----:B------:R-:W-:Y:S01]  /*0960*/  @!P0 STG.E desc[UR36][R16.64+0x10], RZ ;  /* 0x000010ff10008986 */ /* 0x000fe2000c101924 */
[----:B--2---:R-:W-:Y:S01]  /*0970*/  @!P0 MOV R3, RZ ;  /* 0x000000ff00038202 */ /* 0x004fe20000000f00 */
[----:B------:R-:W-:Y:S02]  /*0980*/  @!P0 VIADD R19, R19, 0x1 ;  /* 0x0000000113138836 */ /* 0x000fe40000000000 */
[----:B------:R-:W-:Y:S01]  /*0990*/  FADD R0, -R23, R25 ;  /* 0x0000001917007221 */ /* 0x000fe20000000100 */
[----:B------:R1:W-:Y:S04]  /*09a0*/  @!P0 STG.E desc[UR36][R16.64+0x4], R23 ;  /* 0x0000041710008986 */ /* 0x0003e8000c101924 */
[----:B------:R-:W-:-:S13]  /*09b0*/  FSETP.GTU.AND P1, PT, |R0|, 0.0099999997764825820923, PT ;  /* 0x3c23d70a0000780b */ /* 0x000fda0003f2c200 */
[----:B------:R2:W-:Y:S01]  /*09c0*/  @!P1 STG.E desc[UR36][R16.64+0x4], RZ ;  /* 0x000004ff10009986 */ /* 0x0005e2000c101924 */
[----:B-1----:R-:W-:Y:S01]  /*09d0*/  @!P1 MOV R23, RZ ;  /* 0x000000ff00179202 */ /* 0x002fe20000000f00 */
[----:B------:R-:W-:Y:S06]  /*09e0*/  @P2 BRA `(.L_x_14) ;  /* 0x00000000004c2947 */ /* 0x000fec0003800000 */
[----:B------:R-:W1:Y:S01]  /*09f0*/  F2F.F64.F32 R8, R3 ;  /* 0x0000000300087310 */ /* 0x000e620000201800 */
[----:B------:R-:W-:Y:S01]  /*0a00*/  MOV R0, 0x0 ;  /* 0x0000000000007802 */ /* 0x000fe20000000f00 */
[----:B------:R0:W-:Y:S01]  /*0a10*/  STL [R1], R24 ;  /* 0x0000001801007387 */ /* 0x0001e20000100800 */
[----:B------:R-:W5:Y:S01]  /*0a20*/  LDCU.64 UR4, c[0x4][0x48] ;  /* 0x01000900ff0477ac */ /* 0x000f620008000a00 */
[----:B------:R-:W-:Y:S01]  /*0a30*/  IMAD.MOV.U32 R6, RZ, RZ, R22 ;  /* 0x000000ffff067224 */ /* 0x000fe200078e0016 */
[----:B------:R0:W0:Y:S01]  /*0a40*/  LDC.64 R12, c[0x4][R0] ;  /* 0x01000000000c7b82 */ /* 0x0000220000000a00 */
[----:B------:R-:W-:Y:S02]  /*0a50*/  MOV R7, R2 ;  /* 0x0000000200077202 */ /* 0x000fe40000000f00 */
[----:B------:R-:W3:Y:S01]  /*0a60*/  F2F.F64.F32 R10, R23 ;  /* 0x00000017000a7310 */ /* 0x000ee20000201800 */
[----:B-1----:R1:W-:Y:S01]  /*0a70*/  STL.64 [R1+0x8], R8 ;  /* 0x0000080801007387 */ /* 0x0023e20000100a00 */
[----:B-----5:R-:W-:Y:S01]  /*0a80*/  IMAD.U32 R4, RZ, RZ, UR4 ;  /* 0x00000004ff047e24 */ /* 0x020fe2000f8e00ff */
[----:B------:R-:W-:-:S02]  /*0a90*/  MOV R5, UR5 ;  /* 0x0000000500057c02 */ /* 0x000fc40008000f00 */
[----:B---3--:R1:W-:Y:S05]  /*0aa0*/  STL.64 [R1+0x10], R10 ;  /* 0x0000100a01007387 */ /* 0x0083ea0000100a00 */
[----:B------:R-:W-:-:S07]  /*0ab0*/  LEPC R20, `(.L_x_15) ;  /* 0x000000001014794e */ /* 0x000fce0000000000 */
[----:B012-4-:R-:W-:Y:S05]  /*0ac0*/  CALL.ABS.NOINC R12 ;  /* 0x000000000c007343 */ /* 0x017fea0003c00000 */
.L_x_15:
[----:B------:R-:W2:Y:S02]  /*0ad0*/  LDG.E R23, desc[UR36][R16.64+0x4] ;  /* 0x0000042410177981 */ /* 0x000ea4000c1e1900 */
[----:B--2---:R-:W-:-:S05]  /*0ae0*/  FADD R25, -R23, R25 ;  /* 0x0000001917197221 */ /* 0x004fca0000000100 */
[----:B------:R-:W-:-:S13]  /*0af0*/  FSETP.GTU.AND P0, PT, |R25|, 9.9999997473787516356e-05, PT ;  /* 0x38d1b7171900780b */ /* 0x000fda0003f0c200 */
[----:B------:R-:W-:Y:S05]  /*0b00*/  @!P0 BREAK.RELIABLE B6 ;  /* 0x0000000000068942 */ /* 0x000fea0003800100 */
[----:B------:R-:W-:Y:S05]  /*0b10*/  @!P0 BRA `(.L_x_16) ;  /* 0x0000000000148947 */ /* 0x000fea0003800000 */
.L_x_14:
[----:B------:R-:W-:Y:S05]  /*0b20*/  BSYNC.RELIABLE B6 ;  /* 0x0000000000067941 */ /* 0x000fea0003800100 */
.L_x_13:
[----:B------:R-:W-:-:S05]  /*0b30*/  VIADD R18, R18, 0x4 ;  /* 0x0000000412127836 */ /* 0x000fca0000000000 */
[----:B------:R-:W-:-:S13]  /*0b40*/  ISETP.NE.AND P0, PT, R18, 0x1770, PT ;  /* 0x000017701200780c */ /* 0x000fda0003f05270 */
[----:B------:R-:W-:Y:S05]  /*0b50*/  @P0 BRA `(.L_x_17) ;  /* 0xfffffff400740947 */ /* 0x000fea000383ffff */
[----:B------:R-:W-:Y:S05]  /*0b60*/  EXIT ;  /* 0x000000000000794d */ /* 0x000fea0003800000 */
.L_x_16:
[----:B------:R-:W-:Y:S01]  /*0b70*/  IADD3 R18, PT, PT, R18, 0x3, RZ ;  /* 0x0000000312127810 */ /* 0x000fe20007ffe0ff */
[----:B------:R-:W-:Y:S06]  /*0b80*/  BRA `(.L_x_4) ;  /* 0x00000000000c7947 */ /* 0x000fec0003800000 */
.L_x_12:
[----:B------:R-:W-:Y:S01]  /*0b90*/  VIADD R18, R18, 0x2 ;  /* 0x0000000212127836 */ /* 0x000fe20000000000 */
[----:B------:R-:W-:Y:S06]  /*0ba0*/  BRA `(.L_x_4) ;  /* 0x0000000000047947 */ /* 0x000fec0003800000 */
.L_x_8:
[----:B------:R-:W-:-:S07]  /*0bb0*/  IADD3 R18, PT, PT, R18, 0x1, RZ ;  /* 0x0000000112127810 */ /* 0x000fce0007ffe0ff */
.L_x_4:
[----:B------:R-:W-:Y:S05]  /*0bc0*/  BSYNC.RECONVERGENT B8 ;  /* 0x0000000000087941 */ /* 0x000fea0003800200 */
.L_x_0:
[----:B------:R-:W-:Y:S01]  /*0bd0*/  MOV R0, 0x0 ;  /* 0x0000000000007802 */ /* 0x000fe20000000f00 */
[----:B------:R0:W-:Y:S01]  /*0be0*/  STG.E desc[UR36][R16.64+0x4], RZ ;  /* 0x000004ff10007986 */ /* 0x0001e2000c101924 */
[----:B------:R-:W1:Y:S01]  /*0bf0*/  LDCU.64 UR4, c[0x4][0x50] ;  /* 0x01000a00ff0477ac */ /* 0x000e620008000a00 */
[----:B------:R-:W-:Y:S01]  /*0c00*/  IMAD.MOV.U32 R6, RZ, RZ, R22 ;  /* 0x000000ffff067224 */ /* 0x000fe200078e0016 */
[----:B------:R0:W2:Y:S01]  /*0c10*/  LDC.64 R8, c[0x4][R0] ;  /* 0x0100000000087b82 */ /* 0x0000a20000000a00 */
[----:B------:R0:W-:Y:S01]  /*0c20*/  STL.64 [R1], R18 ;  /* 0x0000001201007387 */ /* 0x0001e20000100a00 */
[----:B------:R-:W-:Y:S01]  /*0c30*/  MOV R7, R2 ;  /* 0x0000000200077202 */ /* 0x000fe20000000f00 */
[----:B-1----:R-:W-:Y:S01]  /*0c40*/  IMAD.U32 R4, RZ, RZ, UR4 ;  /* 0x00000004ff047e24 */ /* 0x002fe2000f8e00ff */
[----:B0-----:R-:W-:-:S07]  /*0c50*/  MOV R5, UR5 ;  /* 0x0000000500057c02 */ /* 0x001fce0008000f00 */
[----:B------:R-:W-:-:S07]  /*0c60*/  LEPC R20, `(.L_x_18) ;  /* 0x000000001014794e */ /* 0x000fce0000000000 */
[----:B--2---:R-:W-:Y:S05]  /*0c70*/  CALL.ABS.NOINC R8 ;  /* 0x0000000008007343 */ /* 0x004fea0003c00000 */
.L_x_18:
[----:B------:R-:W-:Y:S05]  /*0c80*/  EXIT ;  /* 0x000000000000794d */ /* 0x000fea0003800000 */
.L_x_19:
[----:B------:R-:W-:-:S00]  /*0c90*/  BRA `(.L_x_19) ;  /* 0xfffffffc00fc7947 */ /* 0x000fc0000383ffff */
[----:B------:R-:W-:-:S00]  /*0ca0*/  NOP ;  /* 0x0000000000007918 */ /* 0x000fc00000000000 */
        /* <DEDUP_REMOVED lines=13> */
.L_x_20:


//--------------------- .nv.global.init           --------------------------
	.section	.nv.global.init,"aw",@progbits
	.align	4
.nv.global.init:
	.type		mrg32k3aM1SubSeq,@object
	.size		mrg32k3aM1SubSeq,(mrg32k3aM2SubSeq - mrg32k3aM1SubSeq)
mrg32k3aM1SubSeq:
        /*0000*/ 	.byte	0x0b, 0xcc, 0xee, 0x04, 0x73, 0x29, 0x8b, 0x6f, 0xf6, 0x53, 0x03, 0xf6, 0x23, 0xf6, 0xea, 0xda
        /* <DEDUP_REMOVED lines=125> */
	.type		mrg32k3aM2SubSeq,@object
	.size		mrg32k3aM2SubSeq,(mrg32k3aM1 - mrg32k3aM2SubSeq)
mrg32k3aM2SubSeq:
        /* <DEDUP_REMOVED lines=126> */
	.type		mrg32k3aM1,@object
	.size		mrg32k3aM1,(mrg32k3aM1Seq - mrg32k3aM1)
mrg32k3aM1:
        /* <DEDUP_REMOVED lines=144> */
	.type		mrg32k3aM1Seq,@object
	.size		mrg32k3aM1Seq,(mrg32k3aM2 - mrg32k3aM1Seq)
mrg32k3aM1Seq:
        /* <DEDUP_REMOVED lines=144> */
	.type		mrg32k3aM2,@object
	.size		mrg32k3aM2,(mrg32k3aM2Seq - mrg32k3aM2)
mrg32k3aM2:
        /* <DEDUP_REMOVED lines=144> */
	.type		mrg32k3aM2Seq,@object
	.size		mrg32k3aM2Seq,(precalc_xorwow_matrix - mrg32k3aM2Seq)
mrg32k3aM2Seq:
        /* <DEDUP_REMOVED lines=144> */
	.type		precalc_xorwow_matrix,@object
	.size		precalc_xorwow_matrix,(precalc_xorwow_offset_matrix - precalc_xorwow_matrix)
precalc_xorwow_matrix:
        /* <DEDUP_REMOVED lines=6400> */
	.type		precalc_xorwow_offset_matrix,@object
	.size		precalc_xorwow_offset_matrix,($str - precalc_xorwow_offset_matrix)
precalc_xorwow_offset_matrix:
        /* <DEDUP_REMOVED lines=6400> */
	.type		$str,@object
	.size		$str,($str$1 - $str)
$str:
        /*353c0*/ 	.byte	0x54, 0x68, 0x72, 0x65, 0x61, 0x64, 0x20, 0x25, 0x64, 0x3a, 0x20, 0x50, 0x6f, 0x73, 0x69, 0x74
        /*353d0*/ 	.byte	0x69, 0x6f, 0x6e, 0x20, 0x3d, 0x20, 0x25, 0x66, 0x2c, 0x20, 0x56, 0x65, 0x6c, 0x6f, 0x63, 0x69
        /*353e0*/ 	.byte	0x74, 0x79, 0x20, 0x3d, 0x20, 0x25, 0x66, 0x0a, 0x00
	.type		$str$1,@object
	.size		$str$1,(.L_16 - $str$1)
$str$1:
        /*353e9*/ 	.byte	0x54, 0x68, 0x65, 0x20, 0x62, 0x61, 0x6c, 0x6c, 0x20, 0x73, 0x74, 0x6f, 0x70, 0x73, 0x20, 0x6d
        /*353f9*/ 	.byte	0x6f, 0x76, 0x69, 0x6e, 0x67, 0x20, 0x2d, 0x20, 0x65, 0x78, 0x65, 0x63, 0x75, 0x74, 0x65, 0x64
        /*35409*/ 	.byte	0x20, 0x25, 0x64, 0x20, 0x66, 0x72, 0x61, 0x6d, 0x65, 0x73, 0x0a, 0x2c, 0x74, 0x68, 0x65, 0x20
        /*35419*/ 	.byte	0x62, 0x61, 0x6c, 0x6c, 0x20, 0x6a, 0x75, 0x6d, 0x70, 0x20, 0x25, 0x64, 0x20, 0x74, 0x69, 0x6d
        /*35429*/ 	.byte	0x65, 0x73, 0x0a, 0x00
.L_16:


//--------------------- .nv.shared.reserved.0     --------------------------
	.section	.nv.shared.reserved.0,"aw",@nobits
	.weak		__nv_reservedSMEM_offset_0_alias
	.size		__nv_reservedSMEM_offset_0_alias, 0, 64
	.other		__nv_reservedSMEM_offset_0_alias,@"STO_CUDA_RESERVED_SHARED STV_DEFAULT"
__nv_reservedSMEM_offset_0_alias:
	.zero		0
	.zero		64


//--------------------- .nv.constant0._Z11updateBallsILi6000EEvP4Balli --------------------------
	.section	.nv.constant0._Z11updateBallsILi6000EEvP4Balli,"a",@progbits
	.sectionflags	@""
	.align	4
.nv.constant0._Z11updateBallsILi6000EEvP4Balli:
	.zero		908


//--------------------- SYMBOLS --------------------------

	.type		.nv.reservedSmem.offset0,@object
	.size		.nv.reservedSmem.offset0,0x4
	.type		vprintf,@function
